	.headerflags	@"EF_CUDA_TEXMODE_UNIFIED EF_CUDA_64BIT_ADDRESS EF_CUDA_ACCELERATORS EF_CUDA_SM90 EF_CUDA_VIRTUAL_SM(EF_CUDA_SM90)"
	.elftype	@"ET_EXEC"


//--------------------- .nv.info                  --------------------------
	.section	.nv.info,"",@"SHT_CUDA_INFO"
	.align	4


	//----- nvinfo : EIATTR_REGCOUNT
	.align		4
        /*0000*/ 	.byte	0x04, 0x2f
        /*0002*/ 	.short	(.L_1 - .L_0)
	.align		4
.L_0:
        /*0004*/ 	.word	index@(triton_mm)
        /*0008*/ 	.word	0x00000028


	//----- nvinfo : EIATTR_MIN_STACK_SIZE
	.align		4
.L_1:
        /*000c*/ 	.byte	0x04, 0x12
        /*000e*/ 	.short	(.L_3 - .L_2)
	.align		4
.L_2:
        /*0010*/ 	.word	index@(triton_mm)
        /*0014*/ 	.word	0x00000000


	//----- nvinfo : EIATTR_FRAME_SIZE
	.align		4
.L_3:
        /*0018*/ 	.byte	0x04, 0x11
        /*001a*/ 	.short	(.L_5 - .L_4)
	.align		4
.L_4:
        /*001c*/ 	.word	index@(triton_mm)
        /*0020*/ 	.word	0x00000000


	//----- nvinfo : EIATTR_MIN_STACK_SIZE
	.align		4
.L_5:
        /*0024*/ 	.byte	0x04, 0x12
        /*0026*/ 	.short	(.L_7 - .L_6)
	.align		4
.L_6:
        /*0028*/ 	.word	index@(triton_mm)
        /*002c*/ 	.word	0x00000000
.L_7:


//--------------------- .nv.info.triton_mm        --------------------------
	.section	.nv.info.triton_mm,"",@"SHT_CUDA_INFO"
	.sectionflags	@""
	.align	4


	//----- nvinfo : EIATTR_CUDA_API_VERSION
	.align		4
        /*0000*/ 	.byte	0x04, 0x37
        /*0002*/ 	.short	(.L_9 - .L_8)
.L_8:
        /*0004*/ 	.word	0x0000007c


	//----- nvinfo : EIATTR_KPARAM_INFO
	.align		4
.L_9:
        /*0008*/ 	.byte	0x04, 0x17
        /*000a*/ 	.short	(.L_11 - .L_10)
.L_10:
        /*000c*/ 	.word	0x00000000
        /*0010*/ 	.short	0x0002
        /*0012*/ 	.short	0x0010
        /*0014*/ 	.byte	0x00, 0xf0, 0x21, 0x00


	//----- nvinfo : EIATTR_KPARAM_INFO
	.align		4
.L_11:
        /*0018*/ 	.byte	0x04, 0x17
        /*001a*/ 	.short	(.L_13 - .L_12)
.L_12:
        /*001c*/ 	.word	0x00000000
        /*0020*/ 	.short	0x0001
        /*0022*/ 	.short	0x0008
        /*0024*/ 	.byte	0x00, 0xf0, 0x21, 0x00


	//----- nvinfo : EIATTR_KPARAM_INFO
	.align		4
.L_13:
        /*0028*/ 	.byte	0x04, 0x17
        /*002a*/ 	.short	(.L_15 - .L_14)
.L_14:
        /*002c*/ 	.word	0x00000000
        /*0030*/ 	.short	0x0000
        /*0032*/ 	.short	0x0000
        /*0034*/ 	.byte	0x00, 0xf0, 0x21, 0x00


	//----- nvinfo : EIATTR_SPARSE_MMA_MASK
	.align		4
.L_15:
        /*0038*/ 	.byte	0x03, 0x50
        /*003a*/ 	.short	0x0000


	//----- nvinfo : EIATTR_MAXREG_COUNT
	.align		4
        /*003c*/ 	.byte	0x03, 0x1b
        /*003e*/ 	.short	0x00ff


	//----- nvinfo : EIATTR_EXIT_INSTR_OFFSETS
	.align		4
        /*0040*/ 	.byte	0x04, 0x1c
        /*0042*/ 	.short	(.L_17 - .L_16)


	//   ....[0]....
.L_16:
        /*0044*/ 	.word	0x00001bd0


	//   ....[1]....
        /*0048*/ 	.word	0x00001c20


	//----- nvinfo : EIATTR_MAX_THREADS
	.align		4
.L_17:
        /*004c*/ 	.byte	0x04, 0x05
        /*004e*/ 	.short	(.L_19 - .L_18)
.L_18:
        /*0050*/ 	.word	0x00000100
        /*0054*/ 	.word	0x00000001
        /*0058*/ 	.word	0x00000001


	//----- nvinfo : EIATTR_CBANK_PARAM_SIZE
	.align		4
.L_19:
        /*005c*/ 	.byte	0x03, 0x19
        /*005e*/ 	.short	0x0018


	//----- nvinfo : EIATTR_PARAM_CBANK
	.align		4
        /*0060*/ 	.byte	0x04, 0x0a
        /*0062*/ 	.short	(.L_21 - .L_20)
	.align		4
.L_20:
        /*0064*/ 	.word	index@(.nv.constant0.triton_mm)
        /*0068*/ 	.short	0x0210
        /*006a*/ 	.short	0x0018


	//----- nvinfo : EIATTR_SW_WAR
	.align		4
.L_21:
        /*006c*/ 	.byte	0x04, 0x36
        /*006e*/ 	.short	(.L_23 - .L_22)
.L_22:
        /*0070*/ 	.word	0x00000008
.L_23:


//--------------------- .nv.callgraph             --------------------------
	.section	.nv.callgraph,"",@"SHT_CUDA_CALLGRAPH"
	.align	4
	.sectionentsize	8
	.align		4
        /*0000*/ 	.word	0x00000000
	.align		4
        /*0004*/ 	.word	0xffffffff
	.align		4
        /*0008*/ 	.word	0x00000000
	.align		4
        /*000c*/ 	.word	0xfffffffe
	.align		4
        /*0010*/ 	.word	0x00000000
	.align		4
        /*0014*/ 	.word	0xfffffffd
	.align		4
        /*0018*/ 	.word	0x00000000
	.align		4
        /*001c*/ 	.word	0xfffffffc


//--------------------- .text.triton_mm           --------------------------
	.section	.text.triton_mm,"ax",@progbits
	.sectionflags	@"SHF_BARRIERS=1"
	.align	128
        .global         triton_mm
        .type           triton_mm,@function
        .size           triton_mm,(.L_x_2 - triton_mm)
        .other          triton_mm,@"STO_CUDA_ENTRY STV_DEFAULT"
triton_mm:
.text.triton_mm:
[----:B------:R-:W1:Y:S02]  /*0000*/  LDC R1, c[0x0][0x28] ;  /* 0x00000a00ff017b82 */ /* 0x000e640000000800 */
[----:B------:R-:W2:Y:S01]  /*0010*/  S2UR UR18, SR_CTAID.X ;  /* 0x00000000001279c3 */ /* 0x000ea20000002500 */
[----:B------:R-:W3:Y:S01]  /*0020*/  S2R R19, SR_TID.X ;  /* 0x0000000000137919 */ /* 0x000ee20000002100 */
[----:B------:R-:W-:Y:S01]  /*0030*/  ULDC.64 UR16, c[0x0][0x208] ;  /* 0x0000820000107ab9 */ /* 0x000fe20000000a00 */
[----:B------:R-:W-:Y:S01]  /*0040*/  UMOV UR13, 0xffffffe0 ;  /* 0xffffffe0000d7882 */ /* 0x000fe20000000000 */
[----:B--2---:R-:W-:-:S04]  /*0050*/  UIMAD.WIDE UR4, UR18, 0x2aaaaaab, URZ ;  /* 0x2aaaaaab120478a5 */ /* 0x004fc8000f8e023f */
[----:B------:R-:W-:-:S03]  /*0060*/  USHF.R.U32.HI UR6, URZ, 0x1f, UR5 ;  /* 0x0000001f3f067899 */ /* 0x000fc60008011605 */
[----:B------:R-:W-:Y:S01]  /*0070*/  UMOV UR4, 0xfffffff8 ;  /* 0xfffffff800047882 */ /* 0x000fe20000000000 */
[----:B------:R-:W-:Y:S01]  /*0080*/  ULEA.HI.SX32 UR6, UR5, UR6, 0x1b ;  /* 0x0000000605067291 */ /* 0x000fe2000f8fda3f */
[--C-:B---3--:R-:W-:Y:S01]  /*0090*/  SHF.R.U32.HI R25, RZ, 0x2, R19.reuse ;  /* 0x00000002ff197819 */ /* 0x108fe20000011613 */
[----:B------:R-:W-:Y:S01]  /*00a0*/  IMAD.SHL.U32 R29, R19, 0x2, RZ ;  /* 0x00000002131d7824 */ /* 0x000fe200078e00ff */
[--C-:B------:R-:W-:Y:S01]  /*00b0*/  SHF.R.U32.HI R27, RZ, 0x4, R19.reuse ;  /* 0x00000004ff1b7819 */ /* 0x100fe20000011613 */
[----:B------:R-:W-:Y:S01]  /*00c0*/  UIMAD UR4, UR6, UR4, 0x1 ;  /* 0x00000001060474a4 */ /* 0x000fe2000f8e0204 */
[----:B------:R-:W-:Y:S01]  /*00d0*/  SGXT.U32 R25, R25, 0x6 ;  /* 0x000000061919781a */ /* 0x000fe20000000000 */
[----:B------:R-:W-:Y:S01]  /*00e0*/  UIMAD UR11, UR6, -0xc0, UR18 ;  /* 0xffffff40060b78a4 */ /* 0x000fe2000f8e0212 */
[----:B------:R-:W-:Y:S01]  /*00f0*/  SGXT.U32 R27, R27, 0x4 ;  /* 0x000000041b1b781a */ /* 0x000fe20000000000 */
[----:B------:R-:W-:Y:S01]  /*0100*/  UISETP.LT.AND UP0, UPT, UR4, 0x8, UPT ;  /* 0x000000080400788c */ /* 0x000fe2000bf01270 */
[----:B------:R-:W-:Y:S01]  /*0110*/  LOP3.LUT R8, R29, 0x6, RZ, 0xc0, !PT ;  /* 0x000000061d087812 */ /* 0x000fe200078ec0ff */
[----:B------:R-:W-:Y:S01]  /*0120*/  IMAD.SHL.U32 R28, R19, 0x8, RZ ;  /* 0x00000008131c7824 */ /* 0x000fe200078e00ff */
[----:B------:R-:W-:Y:S01]  /*0130*/  LOP3.LUT R24, R25, 0x40, RZ, 0xfc, !PT ;  /* 0x0000004019187812 */ /* 0x000fe200078efcff */
[----:B------:R-:W-:Y:S01]  /*0140*/  USEL UR10, UR4, 0x8, UP0 ;  /* 0x00000008040a7887 */ /* 0x000fe20008000000 */
[----:B------:R-:W-:Y:S01]  /*0150*/  IMAD.U32 R4, RZ, RZ, UR11 ;  /* 0x0000000bff047e24 */ /* 0x000fe2000f8e00ff */
[--C-:B------:R-:W-:Y:S01]  /*0160*/  SHF.R.U32.HI R23, RZ, 0x4, R19.reuse ;  /* 0x00000004ff177819 */ /* 0x100fe20000011613 */
[----:B------:R-:W-:Y:S01]  /*0170*/  UMOV UR4, URZ ;  /* 0x0000003f00047c82 */ /* 0x000fe20008000000 */
[----:B------:R-:W-:Y:S01]  /*0180*/  ULOP3.LUT UR11, UR11, UR10, URZ, 0x3c, !UPT ;  /* 0x0000000a0b0b7292 */ /* 0x000fe2000f8e3c3f */
[----:B------:R-:W-:Y:S01]  /*0190*/  SHF.R.U32.HI R21, RZ, 0x5, R19 ;  /* 0x00000005ff157819 */ /* 0x000fe20000011613 */
[----:B------:R-:W-:Y:S01]  /*01a0*/  IMAD.U32 R3, RZ, RZ, UR10 ;  /* 0x0000000aff037e24 */ /* 0x000fe2000f8e00ff */
[----:B------:R-:W-:-:S02]  /*01b0*/  IABS R4, R4 ;  /* 0x0000000400047213 */ /* 0x000fc40000000000 */
[----:B------:R-:W-:Y:S02]  /*01c0*/  SGXT.U32 R23, R23, 0x1 ;  /* 0x000000011717781a */ /* 0x000fe40000000000 */
[-C--:B------:R-:W-:Y:S02]  /*01d0*/  IABS R0, R3.reuse ;  /* 0x0000000300007213 */ /* 0x080fe40000000000 */
[----:B------:R-:W-:Y:S02]  /*01e0*/  IABS R3, R3 ;  /* 0x0000000300037213 */ /* 0x000fe40000000000 */
[----:B------:R-:W-:Y:S02]  /*01f0*/  R2UR UR19, R0 ;  /* 0x00000000001372ca */ /* 0x000fe400000e0000 */
[----:B------:R-:W-:Y:S02]  /*0200*/  R2UR UR12, R4 ;  /* 0x00000000040c72ca */ /* 0x000fe400000e0000 */
[----:B------:R-:W-:-:S02]  /*0210*/  SGXT.U32 R21, R21, 0x3 ;  /* 0x000000031515781a */ /* 0x000fc40000000000 */
[----:B------:R-:W-:-:S03]  /*0220*/  LOP3.LUT R31, R19, 0xf, RZ, 0xc0, !PT ;  /* 0x0000000f131f7812 */ /* 0x000fc600078ec0ff */
[----:B------:R-:W-:Y:S02]  /*0230*/  IMAD.SHL.U32 R20, R21, 0x8, RZ ;  /* 0x0000000815147824 */ /* 0x000fe400078e00ff */
[----:B------:R-:W-:Y:S02]  /*0240*/  IMAD.SHL.U32 R18, R31, 0x20, RZ ;  /* 0x000000201f127824 */ /* 0x000fe400078e00ff */
[----:B------:R-:W2:Y:S08]  /*0250*/  I2F.RP R0, UR19 ;  /* 0x0000001300007d06 */ /* 0x000eb00008209400 */
[----:B--2---:R-:W2:Y:S02]  /*0260*/  MUFU.RCP R0, R0 ;  /* 0x0000000000007308 */ /* 0x004ea40000001000 */
[----:B--2---:R-:W-:-:S02]  /*0270*/  VIADD R2, R0, 0xffffffe ;  /* 0x0ffffffe00027836 */ /* 0x004fc40000000000 */
[----:B------:R-:W-:-:S04]  /*0280*/  IMAD.MOV R0, RZ, RZ, -R3 ;  /* 0x000000ffff007224 */ /* 0x000fc800078e0a03 */
[----:B------:R-:W2:Y:S02]  /*0290*/  F2I.FTZ.U32.TRUNC.NTZ R2, R2 ;  /* 0x0000000200027305 */ /* 0x000ea4000021f000 */
[----:B--2---:R-:W-:-:S13]  /*02a0*/  R2UR UR5, R2 ;  /* 0x00000000020572ca */ /* 0x004fda00000e0000 */
[----:B------:R-:W-:-:S04]  /*02b0*/  UIADD3 UR8, URZ, -UR5, URZ ;  /* 0x800000053f087290 */ /* 0x000fc8000fffe03f */
[----:B------:R-:W-:-:S04]  /*02c0*/  UIMAD UR8, UR8, UR19, URZ ;  /* 0x00000013080872a4 */ /* 0x000fc8000f8e023f */
[----:B------:R-:W-:Y:S01]  /*02d0*/  UIMAD.WIDE.U32 UR8, UR5, UR8, UR4 ;  /* 0x00000008050872a5 */ /* 0x000fe2000f8e0004 */
[----:B------:R-:W-:Y:S02]  /*02e0*/  R2UR UR5, R0 ;  /* 0x00000000000572ca */ /* 0x000fe400000e0000 */
[----:B------:R-:W-:-:S04]  /*02f0*/  SHF.R.U32.HI R0, RZ, 0x2, R19 ;  /* 0x00000002ff007819 */ /* 0x000fc80000011613 */
[----:B------:R-:W-:Y:S01]  /*0300*/  UMOV UR7, UR9 ;  /* 0x0000000900077c82 */ /* 0x000fe20008000000 */
[----:B------:R-:W-:Y:S01]  /*0310*/  LOP3.LUT R10, R29, 0x18, R0, 0x48, !PT ;  /* 0x000000181d0a7812 */ /* 0x000fe200078e4800 */
[----:B------:R-:W-:Y:S02]  /*0320*/  UIMAD.WIDE.U32 UR8, UR7, UR12, URZ ;  /* 0x0000000c070872a5 */ /* 0x000fe4000f8e003f */
[----:B------:R-:W-:Y:S02]  /*0330*/  ULOP3.LUT UR8, URZ, UR10, URZ, 0x33, !UPT ;  /* 0x0000000a3f087292 */ /* 0x000fe4000f8e333f */
[----:B------:R-:W-:Y:S01]  /*0340*/  IMAD R13, R27, 0x20, R10 ;  /* 0x000000201b0d7824 */ /* 0x000fe200078e020a */
[----:B------:R-:W-:-:S03]  /*0350*/  UIMAD UR4, UR9, UR5, UR12 ;  /* 0x00000005090472a4 */ /* 0x000fc6000f8e020c */
[----:B------:R-:W-:Y:S01]  /*0360*/  IMAD.IADD R13, R8, 0x1, R13 ;  /* 0x00000001080d7824 */ /* 0x000fe200078e020d */
[----:B------:R-:W-:Y:S01]  /*0370*/  UISETP.GT.U32.AND UP1, UPT, UR19, UR4, UPT ;  /* 0x000000041300728c */ /* 0x000fe2000bf24070 */
[----:B------:R-:W-:-:S10]  /*0380*/  UMOV UR12, 0x2 ;  /* 0x00000002000c7882 */ /* 0x000fd40000000000 */
[----:B------:R-:W-:Y:S02]  /*0390*/  @!UP1 UIADD3 UR4, UR4, -UR19, URZ ;  /* 0x8000001304049290 */ /* 0x000fe4000fffe03f */
[----:B------:R-:W-:Y:S02]  /*03a0*/  @!UP1 UIADD3 UR9, UR9, 0x1, URZ ;  /* 0x0000000109099890 */ /* 0x000fe4000fffe03f */
[----:B------:R-:W-:Y:S02]  /*03b0*/  UISETP.GE.U32.AND UP0, UPT, UR4, UR19, UPT ;  /* 0x000000130400728c */ /* 0x000fe4000bf06070 */
[----:B------:R-:W-:-:S05]  /*03c0*/  UISETP.GE.AND UP1, UPT, UR11, URZ, UPT ;  /* 0x0000003f0b00728c */ /* 0x000fca000bf26270 */
[----:B------:R-:W2:Y:S04]  /*03d0*/  S2UR UR4, SR_CgaCtaId ;  /* 0x00000000000479c3 */ /* 0x000ea80000008800 */
[----:B------:R-:W-:Y:S02]  /*03e0*/  @UP0 UIADD3 UR9, UR9, 0x1, URZ ;  /* 0x0000000109090890 */ /* 0x000fe4000fffe03f */
[----:B------:R-:W-:Y:S02]  /*03f0*/  UISETP.NE.AND UP0, UPT, UR10, URZ, UPT ;  /* 0x0000003f0a00728c */ /* 0x000fe4000bf05270 */
[----:B------:R-:W-:Y:S01]  /*0400*/  @!UP1 UIADD3 UR9, -UR9, URZ, URZ ;  /* 0x0000003f09099290 */ /* 0x000fe2000fffe13f */
[----:B------:R-:W-:-:S03]  /*0410*/  UMOV UR10, 0x400 ;  /* 0x00000400000a7882 */ /* 0x000fc60000000000 */
[----:B------:R-:W-:-:S04]  /*0420*/  USEL UR9, UR8, UR9, !UP0 ;  /* 0x0000000908097287 */ /* 0x000fc8000c000000 */
[----:B------:R-:W-:-:S06]  /*0430*/  USHF.L.U32 UR9, UR9, 0x7, URZ ;  /* 0x0000000709097899 */ /* 0x000fcc000800063f */
[----:B------:R-:W-:Y:S01]  /*0440*/  LOP3.LUT R2, R25, UR9, RZ, 0xfc, !PT ;  /* 0x0000000919027c12 */ /* 0x000fe2000f8efcff */
[----:B------:R-:W-:Y:S01]  /*0450*/  IMAD.U32 R6, RZ, RZ, UR9 ;  /* 0x00000009ff067e24 */ /* 0x000fe2000f8e00ff */
[----:B--2---:R-:W-:-:S03]  /*0460*/  UPRMT UR10, UR4, 0x654, UR10 ;  /* 0x00000654040a7896 */ /* 0x004fc6000800000a */
[----:B------:R-:W-:Y:S01]  /*0470*/  IMAD.HI R4, R2, 0x2aaaaaab, RZ ;  /* 0x2aaaaaab02047827 */ /* 0x000fe200078e02ff */
[----:B------:R-:W-:Y:S01]  /*0480*/  LOP3.LUT R3, R6, 0x40, R25, 0xfe, !PT ;  /* 0x0000004006037812 */ /* 0x000fe200078efe19 */
[----:B------:R-:W-:Y:S01]  /*0490*/  UIADD3 UR11, UR10, 0xc00, URZ ;  /* 0x00000c000a0b7890 */ /* 0x000fe2000fffe03f */
[----:B------:R-:W2:Y:S01]  /*04a0*/  LDC.64 R6, c[0x0][0x218] ;  /* 0x00008600ff067b82 */ /* 0x000ea20000000a00 */
[----:B------:R-:W-:Y:S01]  /*04b0*/  LEA R26, R13, UR10, 0x1 ;  /* 0x0000000a0d1a7c11 */ /* 0x000fe2000f8e08ff */
[----:B------:R-:W-:Y:S01]  /*04c0*/  UMOV UR4, URZ ;  /* 0x0000003f00047c82 */ /* 0x000fe20008000000 */
[----:B------:R-:W-:Y:S01]  /*04d0*/  SHF.R.U32.HI R5, RZ, 0x1f, R4 ;  /* 0x0000001fff057819 */ /* 0x000fe20000011604 */
[----:B------:R-:W-:Y:S01]  /*04e0*/  IMAD.HI R0, R3, 0x2aaaaaab, RZ ;  /* 0x2aaaaaab03007827 */ /* 0x000fe200078e02ff */
[----:B------:R-:W-:Y:S01]  /*04f0*/  UMOV UR15, UR10 ;  /* 0x0000000a000f7c82 */ /* 0x000fe20008000000 */
[----:B------:R-:W-:Y:S01]  /*0500*/  UMOV UR14, UR11 ;  /* 0x0000000b000e7c82 */ /* 0x000fe20008000000 */
[----:B------:R-:W-:-:S02]  /*0510*/  LEA.HI R9, R4, R5, RZ, 0x17 ;  /* 0x0000000504097211 */ /* 0x000fc400078fb8ff */
[----:B------:R-:W3:Y:S01]  /*0520*/  LDC.64 R4, c[0x0][0x210] ;  /* 0x00008400ff047b82 */ /* 0x000ee20000000a00 */
[----:B------:R-:W-:Y:S02]  /*0530*/  SHF.R.U32.HI R11, RZ, 0x1f, R0 ;  /* 0x0000001fff0b7819 */ /* 0x000fe40000011600 */
[----:B------:R-:W-:Y:S01]  /*0540*/  IMAD R9, R9, -0xc00, R2 ;  /* 0xfffff40009097824 */ /* 0x000fe200078e0202 */
[----:B------:R-:W-:Y:S02]  /*0550*/  LOP3.LUT R2, R28, 0x18, R19, 0x48, !PT ;  /* 0x000000181c027812 */ /* 0x000fe400078e4813 */
[----:B------:R-:W-:Y:S01]  /*0560*/  LEA.HI R8, R0, R11, RZ, 0x17 ;  /* 0x0000000b00087211 */ /* 0x000fe200078fb8ff */
[----:B------:R-:W-:Y:S01]  /*0570*/  IMAD.SHL.U32 R11, R23, 0x40, RZ ;  /* 0x00000040170b7824 */ /* 0x000fe200078e00ff */
[----:B------:R-:W-:Y:S01]  /*0580*/  LOP3.LUT R0, R28, 0x18, RZ, 0xc0, !PT ;  /* 0x000000181c007812 */ /* 0x000fe200078ec0ff */
[----:B------:R-:W-:Y:S02]  /*0590*/  IMAD R25, R25, 0x20, R2 ;  /* 0x0000002019197824 */ /* 0x000fe400078e0202 */
[----:B------:R-:W-:-:S02]  /*05a0*/  IMAD R3, R8, -0xc00, R3 ;  /* 0xfffff40008037824 */ /* 0x000fc400078e0203 */
[----:B------:R-:W-:Y:S01]  /*05b0*/  IMAD R17, R9, 0xc00, R0 ;  /* 0x00000c0009117824 */ /* 0x000fe200078e0200 */
[----:B------:R-:W-:Y:S01]  /*05c0*/  LOP3.LUT R9, R29, 0x1e, RZ, 0xc0, !PT ;  /* 0x0000001e1d097812 */ /* 0x000fe200078ec0ff */
[----:B------:R-:W-:Y:S01]  /*05d0*/  IMAD R24, R24, 0x20, R2 ;  /* 0x0000002018187824 */ /* 0x000fe200078e0202 */
[----:B------:R-:W-:Y:S01]  /*05e0*/  LEA R13, R25, UR10, 0x1 ;  /* 0x0000000a190d7c11 */ /* 0x000fe2000f8e08ff */
[----:B------:R-:W-:Y:S01]  /*05f0*/  IMAD R3, R3, 0xc00, R0 ;  /* 0x00000c0003037824 */ /* 0x000fe200078e0200 */
[----:B------:R-:W-:Y:S01]  /*0600*/  SHF.R.U32.HI R2, RZ, 0x1, R19 ;  /* 0x00000001ff027819 */ /* 0x000fe20000011613 */
[--C-:B--2---:R-:W-:Y:S01]  /*0610*/  IMAD.WIDE R16, R17, 0x2, R6.reuse ;  /* 0x0000000211107825 */ /* 0x104fe200078e0206 */
[----:B------:R-:W-:Y:S02]  /*0620*/  LEA R15, R24, UR10, 0x1 ;  /* 0x0000000a180f7c11 */ /* 0x000fe4000f8e08ff */
[----:B------:R-:W-:Y:S01]  /*0630*/  SGXT.U32 R2, R2, 0x2 ;  /* 0x000000020202781a */ /* 0x000fe20000000000 */
[----:B------:R-:W-:Y:S01]  /*0640*/  IMAD.WIDE R6, R3, 0x2, R6 ;  /* 0x0000000203067825 */ /* 0x000fe200078e0206 */
[----:B------:R-:W-:-:S02]  /*0650*/  SHF.R.U32.HI R3, RZ, 0x3, R19 ;  /* 0x00000003ff037819 */ /* 0x000fc40000011613 */
[-C--:B------:R-:W-:Y:S01]  /*0660*/  LOP3.LUT R0, R23, R2.reuse, RZ, 0x3c, !PT ;  /* 0x0000000217007212 */ /* 0x080fe200078e3cff */
[--C-:B---3--:R-:W-:Y:S01]  /*0670*/  IMAD.WIDE.U32 R8, R9, 0x2, R4.reuse ;  /* 0x0000000209087825 */ /* 0x108fe200078e0004 */
[----:B------:R-:W-:Y:S02]  /*0680*/  SGXT.U32 R3, R3, 0x1 ;  /* 0x000000010303781a */ /* 0x000fe40000000000 */
[----:B------:R-:W-:Y:S01]  /*0690*/  IADD3 R34, P1, R16, 0xc0, RZ ;  /* 0x000000c010227810 */ /* 0x000fe20007f3e0ff */
[----:B------:R-:W-:Y:S01]  /*06a0*/  IMAD.WIDE.U32 R4, R31, 0x4, R4 ;  /* 0x000000041f047825 */ /* 0x000fe200078e0004 */
[----:B------:R-:W-:Y:S01]  /*06b0*/  @!PT LDS RZ, [RZ] ;  /* 0x00000000fffff984 */ /* 0x000fe20000000800 */
[----:B------:R-:W-:Y:S01]  /*06c0*/  @!PT LDS RZ, [RZ] ;  /* 0x00000000fffff984 */ /* 0x000fe20000000800 */
[----:B------:R-:W-:Y:S01]  /*06d0*/  @!PT LDS RZ, [RZ] ;  /* 0x00000000fffff984 */ /* 0x000fe20000000800 */
[----:B------:R-:W-:Y:S01]  /*06e0*/  LDGSTS.E [R26], desc[UR16][R8.64] ;  /* 0x00000000081a7fae */ /* 0x000fe2000b921850 */
[----:B------:R-:W-:Y:S02]  /*06f0*/  LOP3.LUT R10, R3, R2, RZ, 0x3c, !PT ;  /* 0x00000002030a7212 */ /* 0x000fe400078e3cff */
[----:B------:R-:W-:Y:S01]  /*0700*/  LOP3.LUT R32, R2, 0x2, R3, 0x1e, !PT ;  /* 0x0000000202207812 */ /* 0x000fe200078e1e03 */
[----:B------:R-:W0:Y:S01]  /*0710*/  LDGDEPBAR ;  /* 0x00000000000079af */ /* 0x000e220000000000 */
[----:B------:R-:W-:Y:S01]  /*0720*/  LOP3.LUT R2, R2, 0x2, R23, 0x1e, !PT ;  /* 0x0000000202027812 */ /* 0x000fe200078e1e17 */
[----:B------:R-:W-:Y:S01]  /*0730*/  IMAD.X R35, RZ, RZ, R17, P1 ;  /* 0x000000ffff237224 */ /* 0x000fe200008e0611 */
[----:B------:R-:W-:Y:S01]  /*0740*/  IADD3 R31, P0, R6, 0xc0, RZ ;  /* 0x000000c0061f7810 */ /* 0x000fe20007f1e0ff */
[----:B------:R-:W-:Y:S01]  /*0750*/  LDGSTS.E.BYPASS.128 [R13+0xc00], desc[UR16][R16.64] ;  /* 0x00c00000100d7fae */ /* 0x000fe2000b901c50 */
[----:B------:R-:W-:Y:S01]  /*0760*/  IMAD.SHL.U32 R33, R32, 0x8, RZ ;  /* 0x0000000820217824 */ /* 0x000fe200078e00ff */
[----:B------:R-:W-:Y:S01]  /*0770*/  IADD3 R32, P2, R4, 0xc0, RZ ;  /* 0x000000c004207810 */ /* 0x000fe20007f5e0ff */
[----:B------:R-:W-:Y:S01]  /*0780*/  IMAD.SHL.U32 R3, R2, 0x8, RZ ;  /* 0x0000000802037824 */ /* 0x000fe200078e00ff */
[----:B------:R-:W-:Y:S01]  /*0790*/  LDGSTS.E.BYPASS.128 [R15+0xc00], desc[UR16][R6.64] ;  /* 0x00c00000060f7fae */ /* 0x000fe2000b901c50 */
[----:B------:R-:W-:-:S03]  /*07a0*/  IMAD.X R37, RZ, RZ, R7, P0 ;  /* 0x000000ffff257224 */ /* 0x000fc600000e0607 */
[----:B------:R-:W0:Y:S01]  /*07b0*/  LDGDEPBAR ;  /* 0x00000000000079af */ /* 0x000e220000000000 */
[----:B------:R-:W-:Y:S01]  /*07c0*/  LOP3.LUT R2, R18, R3, RZ, 0xfc, !PT ;  /* 0x0000000312027212 */ /* 0x000fe200078efcff */
[----:B------:R-:W-:Y:S06]  /*07d0*/  BAR.SYNC.DEFER_BLOCKING 0x0 ;  /* 0x0000000000007b1d */ /* 0x000fec0000010000 */
[----:B------:R-:W-:Y:S01]  /*07e0*/  @!PT LDS RZ, [RZ] ;  /* 0x00000000fffff984 */ /* 0x000fe20000000800 */
[----:B------:R-:W-:Y:S01]  /*07f0*/  @!PT LDS RZ, [RZ] ;  /* 0x00000000fffff984 */ /* 0x000fe20000000800 */
[----:B------:R-:W-:Y:S01]  /*0800*/  @!PT LDS RZ, [RZ] ;  /* 0x00000000fffff984 */ /* 0x000fe20000000800 */
[----:B------:R-:W-:Y:S04]  /*0810*/  LDGSTS.E [R26+0x400], desc[UR16][R8.64+0x40] ;  /* 0x00400040081a7fae */ /* 0x000fe8000b921850 */
[----:B------:R-:W0:Y:S04]  /*0820*/  LDGDEPBAR ;  /* 0x00000000000079af */ /* 0x000e280000000000 */
[----:B------:R-:W-:Y:S04]  /*0830*/  LDGSTS.E.BYPASS.128 [R13+0x2c00], desc[UR16][R16.64+0x40] ;  /* 0x02c00040100d7fae */ /* 0x000fe8000b901c50 */
[----:B------:R-:W-:Y:S04]  /*0840*/  LDGSTS.E.BYPASS.128 [R15+0x2c00], desc[UR16][R6.64+0x40] ;  /* 0x02c00040060f7fae */ /* 0x000fe8000b901c50 */
[----:B------:R-:W0:Y:S01]  /*0850*/  LDGDEPBAR ;  /* 0x00000000000079af */ /* 0x000e220000000000 */
[----:B------:R-:W-:Y:S06]  /*0860*/  BAR.SYNC.DEFER_BLOCKING 0x0 ;  /* 0x0000000000007b1d */ /* 0x000fec0000010000 */
[----:B------:R-:W-:Y:S01]  /*0870*/  @!PT LDS RZ, [RZ] ;  /* 0x00000000fffff984 */ /* 0x000fe20000000800 */
[----:B------:R-:W-:Y:S01]  /*0880*/  @!PT LDS RZ, [RZ] ;  /* 0x00000000fffff984 */ /* 0x000fe20000000800 */
[----:B------:R-:W-:Y:S01]  /*0890*/  @!PT LDS RZ, [RZ] ;  /* 0x00000000fffff984 */ /* 0x000fe20000000800 */
[----:B------:R2:W-:Y:S04]  /*08a0*/  LDGSTS.E [R26+0x800], desc[UR16][R8.64+0x80] ;  /* 0x00800080081a7fae */ /* 0x0005e8000b921850 */
[----:B------:R-:W0:Y:S04]  /*08b0*/  LDGDEPBAR ;  /* 0x00000000000079af */ /* 0x000e280000000000 */
[----:B------:R3:W-:Y:S04]  /*08c0*/  LDGSTS.E.BYPASS.128 [R13+0x4c00], desc[UR16][R16.64+0x80] ;  /* 0x04c00080100d7fae */ /* 0x0007e8000b901c50 */
[----:B------:R4:W-:Y:S01]  /*08d0*/  LDGSTS.E.BYPASS.128 [R15+0x4c00], desc[UR16][R6.64+0x80] ;  /* 0x04c00080060f7fae */ /* 0x0009e2000b901c50 */
[----:B--2---:R-:W-:Y:S01]  /*08e0*/  LOP3.LUT R8, R11, R20, RZ, 0xfc, !PT ;  /* 0x000000140b087212 */ /* 0x004fe200078efcff */
[----:B------:R-:W-:-:S02]  /*08f0*/  IMAD.SHL.U32 R9, R0, 0x8, RZ ;  /* 0x0000000800097824 */ /* 0x000fc400078e00ff */
[----:B------:R-:W0:Y:S01]  /*0900*/  LDGDEPBAR ;  /* 0x00000000000079af */ /* 0x000e220000000000 */
[----:B------:R-:W-:Y:S01]  /*0910*/  LOP3.LUT R8, R8, 0x7, R19, 0xf8, !PT ;  /* 0x0000000708087812 */ /* 0x000fe200078ef813 */
[----:B------:R-:W-:Y:S01]  /*0920*/  IMAD.SHL.U32 R11, R10, 0x8, RZ ;  /* 0x000000080a0b7824 */ /* 0x000fe200078e00ff */
[----:B------:R-:W-:Y:S02]  /*0930*/  LOP3.LUT R22, R9, R18, RZ, 0xfc, !PT ;  /* 0x0000001209167212 */ /* 0x000fe400078efcff */
[----:B---3--:R-:W-:Y:S01]  /*0940*/  CS2R R16, SRZ ;  /* 0x0000000000107805 */ /* 0x008fe2000001ff00 */
[----:B------:R-:W-:Y:S01]  /*0950*/  IMAD.SHL.U32 R30, R8, 0x20, RZ ;  /* 0x00000020081e7824 */ /* 0x000fe200078e00ff */
[----:B------:R-:W-:Y:S02]  /*0960*/  LEA R8, R22, UR10, 0x1 ;  /* 0x0000000a16087c11 */ /* 0x000fe4000f8e08ff */
[----:B----4-:R-:W-:Y:S02]  /*0970*/  CS2R R6, SRZ ;  /* 0x0000000000067805 */ /* 0x010fe4000001ff00 */
[----:B------:R-:W-:-:S02]  /*0980*/  LOP3.LUT R0, R30, R11, RZ, 0xfc, !PT ;  /* 0x0000000b1e007212 */ /* 0x000fc400078efcff */
[----:B------:R-:W-:Y:S01]  /*0990*/  LOP3.LUT R3, R30, R33, RZ, 0xfc, !PT ;  /* 0x000000211e037212 */ /* 0x000fe200078efcff */
[----:B------:R-:W-:Y:S01]  /*09a0*/  IMAD.X R33, RZ, RZ, R5, P2 ;  /* 0x000000ffff217224 */ /* 0x000fe200010e0605 */
[----:B------:R-:W-:Y:S02]  /*09b0*/  LEA R12, R0, UR10, 0x1 ;  /* 0x0000000a000c7c11 */ /* 0x000fe4000f8e08ff */
[----:B------:R-:W-:Y:S02]  /*09c0*/  CS2R R4, SRZ ;  /* 0x0000000000047805 */ /* 0x000fe4000001ff00 */
[----:B------:R-:W-:Y:S02]  /*09d0*/  LOP3.LUT R30, R19, 0x1f, RZ, 0xc0, !PT ;  /* 0x0000001f131e7812 */ /* 0x000fe400078ec0ff */
[----:B------:R-:W-:Y:S01]  /*09e0*/  CS2R R18, SRZ ;  /* 0x0000000000127805 */ /* 0x000fe2000001ff00 */
[----:B------:R-:W-:-:S04]  /*09f0*/  DEPBAR.LE SB0, 0x4 ;  /* 0x000081000000791a */ /* 0x000fc80000000000 */
[----:B------:R-:W-:Y:S06]  /*0a00*/  BAR.SYNC.DEFER_BLOCKING 0x0 ;  /* 0x0000000000007b1d */ /* 0x000fec0000010000 */
[----:B------:R-:W2:Y:S04]  /*0a10*/  LDSM.16.M88.4 R8, [R8] ;  /* 0x000000000808783b */ /* 0x000ea80000000200 */
[----:B------:R-:W3:Y:S02]  /*0a20*/  LDSM.16.M88.4 R12, [R12+0xc00] ;  /* 0x000c00000c0c783b */ /* 0x000ee40000000200 */
.L_x_0:
[----:B--23--:R-:W-:Y:S01]  /*0a30*/  HMMA.16816.F32.BF16 R4, R8, R12, R4 ;  /* 0x0000000c0804723c */ /* 0x00cfe20000041804 */
[----:B------:R-:W-:Y:S01]  /*0a40*/  UIADD3 UR12, UR12, 0x1, URZ ;  /* 0x000000010c0c7890 */ /* 0x000fe2000fffe03f */
[----:B------:R-:W-:Y:S01]  /*0a50*/  IMAD.MOV.U32 R36, RZ, RZ, R31 ;  /* 0x000000ffff247224 */ /* 0x000fe200078e001f */
[----:B------:R-:W-:Y:S02]  /*0a60*/  UIADD3 UR4, UR4, 0x1, URZ ;  /* 0x0000000104047890 */ /* 0x000fe4000fffe03f */
[----:B------:R-:W-:Y:S01]  /*0a70*/  UISETP.GE.AND UP2, UPT, UR12, 0x3, UPT ;  /* 0x000000030c00788c */ /* 0x000fe2000bf46270 */
[----:B------:R-:W-:Y:S01]  /*0a80*/  HMMA.16816.F32.BF16 R8, R8, R14, R16 ;  /* 0x0000000e0808723c */ /* 0x000fe20000041810 */
[----:B------:R-:W-:Y:S02]  /*0a90*/  LEA R12, R2, UR15, 0x1 ;  /* 0x0000000f020c7c11 */ /* 0x000fe4000f8e08ff */
[----:B------:R-:W-:-:S04]  /*0aa0*/  USEL UR12, UR12, URZ, !UP2 ;  /* 0x0000003f0c0c7287 */ /* 0x000fc8000d000000 */
[----:B------:R-:W-:Y:S01]  /*0ab0*/  LEA R16, R3, UR14, 0x1 ;  /* 0x0000000e03107c11 */ /* 0x000fe2000f8e08ff */
[----:B------:R-:W-:Y:S01]  /*0ac0*/  LDSM.16.M88.4 R12, [R12] ;  /* 0x000000000c0c783b */ /* 0x000fe20000000200 */
[----:B------:R-:W-:-:S04]  /*0ad0*/  UIADD3 UR14, UR13, 0x20, URZ ;  /* 0x000000200d0e7890 */ /* 0x000fc8000fffe03f */
[----:B------:R-:W2:Y:S01]  /*0ae0*/  LDSM.16.M88.4 R16, [R16] ;  /* 0x000000001010783b */ /* 0x000ea20000000200 */
[----:B------:R-:W-:Y:S02]  /*0af0*/  UISETP.GE.U32.AND UP1, UPT, UR14, 0xba0, UPT ;  /* 0x00000ba00e00788c */ /* 0x000fe4000bf26070 */
[----:B------:R-:W-:Y:S01]  /*0b00*/  ULEA UR14, UR12, UR11, 0xd ;  /* 0x0000000b0c0e7291 */ /* 0x000fe2000f8e683f */
[----:B------:R-:W-:Y:S03]  /*0b10*/  BAR.SYNC.DEFER_BLOCKING 0x0 ;  /* 0x0000000000007b1d */ /* 0x000fe60000010000 */
[----:B------:R-:W-:Y:S01]  /*0b20*/  PLOP3.LUT P0, PT, PT, PT, UP1, 0x80, 0x0 ;  /* 0x000000000000781c */ /* 0x000fe20003f0f018 */
[----:B------:R-:W-:-:S04]  /*0b30*/  UISETP.GE.AND UP1, UPT, UR4, 0x3, UPT ;  /* 0x000000030400788c */ /* 0x000fc8000bf26270 */
[----:B------:R-:W-:-:S04]  /*0b40*/  USEL UR4, UR4, URZ, !UP1 ;  /* 0x0000003f04047287 */ /* 0x000fc8000c800000 */
[----:B------:R-:W-:Y:S01]  /*0b50*/  ULEA UR15, UR4, UR11, 0xd ;  /* 0x0000000b040f7291 */ /* 0x000fe2000f8e683f */
[----:B--2---:R-:W-:Y:S06]  /*0b60*/  HMMA.16816.F32.BF16 R4, R12, R16, R4 ;  /* 0x000000100c04723c */ /* 0x004fec0000041804 */
[----:B------:R-:W-:Y:S01]  /*0b70*/  HMMA.16816.F32.BF16 R8, R12, R18, R8 ;  /* 0x000000120c08723c */ /* 0x000fe20000041808 */
[----:B------:R-:W-:Y:S02]  /*0b80*/  LEA R17, R24, UR14, 0x1 ;  /* 0x0000000e18117c11 */ /* 0x000fe4000f8e08ff */
[----:B------:R-:W-:-:S04]  /*0b90*/  LEA R16, R0, UR15, 0x1 ;  /* 0x0000000f00107c11 */ /* 0x000fc8000f8e08ff */
[----:B------:R-:W-:Y:S01]  /*0ba0*/  IMAD.U32 R13, RZ, RZ, UR12 ;  /* 0x0000000cff0d7e24 */ /* 0x000fe2000f8e00ff */
[----:B------:R-:W-:Y:S01]  /*0bb0*/  LEA R15, R25, UR14, 0x1 ;  /* 0x0000000e190f7c11 */ /* 0x000fe2000f8e08ff */
[----:B------:R-:W-:Y:S02]  /*0bc0*/  ULEA UR14, UR4, UR10, 0xa ;  /* 0x0000000a040e7291 */ /* 0x000fe4000f8e503f */
[----:B------:R-:W-:Y:S01]  /*0bd0*/  IMAD R13, R13, 0x400, R26 ;  /* 0x000004000d0d7824 */ /* 0x000fe200078e021a */
[----:B------:R-:W-:Y:S02]  /*0be0*/  UIADD3 UR12, UR12, 0x1, URZ ;  /* 0x000000010c0c7890 */ /* 0x000fe4000fffe03f */
[----:B------:R-:W-:Y:S01]  /*0bf0*/  UIADD3 UR4, UR4, 0x1, URZ ;  /* 0x0000000104047890 */ /* 0x000fe2000fffe03f */
[----:B------:R-:W-:Y:S01]  /*0c00*/  LEA R31, R22, UR14, 0x1 ;  /* 0x0000000e161f7c11 */ /* 0x000fe2000f8e08ff */
[----:B------:R-:W-:Y:S01]  /*0c10*/  @!PT LDS RZ, [RZ] ;  /* 0x00000000fffff984 */ /* 0x000fe20000000800 */
[----:B------:R-:W-:Y:S01]  /*0c20*/  @!PT LDS RZ, [RZ] ;  /* 0x00000000fffff984 */ /* 0x000fe20000000800 */
[----:B------:R-:W-:Y:S01]  /*0c30*/  @!PT LDS RZ, [RZ] ;  /* 0x00000000fffff984 */ /* 0x000fe20000000800 */
[----:B------:R-:W-:Y:S01]  /*0c40*/  LDGSTS.E [R13], desc[UR16][R32.64], !P0 ;  /* 0x00000000200d7fae */ /* 0x000fe2000c121850 */
[----:B------:R-:W-:-:S03]  /*0c50*/  UISETP.GE.AND UP2, UPT, UR12, 0x3, UPT ;  /* 0x000000030c00788c */ /* 0x000fc6000bf46270 */
[----:B------:R-:W0:Y:S01]  /*0c60*/  LDGDEPBAR ;  /* 0x00000000000079af */ /* 0x000e220000000000 */
[----:B------:R-:W-:-:S03]  /*0c70*/  USEL UR12, UR12, URZ, !UP2 ;  /* 0x0000003f0c0c7287 */ /* 0x000fc6000d000000 */
[----:B------:R2:W-:Y:S04]  /*0c80*/  LDGSTS.E.BYPASS.128 [R15], desc[UR16][R34.64], !P0 ;  /* 0x00000000220f7fae */ /* 0x0005e8000c101c50 */
[----:B------:R3:W-:Y:S04]  /*0c90*/  LDGSTS.E.BYPASS.128 [R17], desc[UR16][R36.64], !P0 ;  /* 0x0000000024117fae */ /* 0x0007e8000c101c50 */
[----:B------:R-:W0:Y:S01]  /*0ca0*/  LDGDEPBAR ;  /* 0x00000000000079af */ /* 0x000e220000000000 */
[----:B------:R-:W-:-:S04]  /*0cb0*/  DEPBAR.LE SB0, 0x4 ;  /* 0x000081000000791a */ /* 0x000fc80000000000 */
[----:B------:R-:W-:Y:S06]  /*0cc0*/  BAR.SYNC.DEFER_BLOCKING 0x0 ;  /* 0x0000000000007b1d */ /* 0x000fec0000010000 */
[----:B--2---:R-:W-:Y:S04]  /*0cd0*/  LDSM.16.M88.4 R12, [R31] ;  /* 0x000000001f0c783b */ /* 0x004fe80000000200 */
[----:B---3--:R-:W2:Y:S02]  /*0ce0*/  LDSM.16.M88.4 R16, [R16] ;  /* 0x000000001010783b */ /* 0x008ea40000000200 */
[----:B--2---:R-:W-:Y:S06]  /*0cf0*/  HMMA.16816.F32.BF16 R4, R12, R16, R4 ;  /* 0x000000100c04723c */ /* 0x004fec0000041804 */
[----:B------:R-:W-:Y:S01]  /*0d00*/  HMMA.16816.F32.BF16 R8, R12, R18, R8 ;  /* 0x000000120c08723c */ /* 0x000fe20000041808 */
[----:B------:R-:W-:-:S06]  /*0d10*/  LEA R17, R3, UR15, 0x1 ;  /* 0x0000000f03117c11 */ /* 0x000fcc000f8e08ff */
        /* <DEDUP_REMOVED lines=119> */
[----:B------:R-:W-:Y:S02]  /*1490*/  UIADD3 UR14, UR13, 0xa0, URZ ;  /* 0x000000a00d0e7890 */ /* 0x000fe4000fffe03f */
[----:B------:R-:W-:Y:S02]  /*14a0*/  UIADD3 UR13, UR13, 0xc0, URZ ;  /* 0x000000c00d0d7890 */ /* 0x000fe4000fffe03f */
[----:B------:R-:W2:Y:S01]  /*14b0*/  LDSM.16.M88.4 R12, [R12] ;  /* 0x000000000c0c783b */ /* 0x000ea20000000200 */
[----:B------:R-:W-:Y:S02]  /*14c0*/  UISETP.GE.U32.AND UP1, UPT, UR14, 0xba0, UPT ;  /* 0x00000ba00e00788c */ /* 0x000fe4000bf26070 */
[----:B------:R-:W-:Y:S01]  /*14d0*/  ULEA UR14, UR12, UR11, 0xd ;  /* 0x0000000b0c0e7291 */ /* 0x000fe2000f8e683f */
[----:B------:R-:W-:Y:S03]  /*14e0*/  BAR.SYNC.DEFER_BLOCKING 0x0 ;  /* 0x0000000000007b1d */ /* 0x000fe60000010000 */
[----:B------:R-:W-:Y:S01]  /*14f0*/  PLOP3.LUT P0, PT, PT, PT, UP1, 0x80, 0x0 ;  /* 0x000000000000781c */ /* 0x000fe20003f0f018 */
[----:B------:R-:W-:-:S04]  /*1500*/  UISETP.GE.AND UP1, UPT, UR4, 0x3, UPT ;  /* 0x000000030400788c */ /* 0x000fc8000bf26270 */
[----:B------:R-:W-:Y:S02]  /*1510*/  USEL UR4, UR4, URZ, !UP1 ;  /* 0x0000003f04047287 */ /* 0x000fe4000c800000 */
[----:B------:R-:W-:Y:S02]  /*1520*/  UISETP.GE.U32.AND UP1, UPT, UR13, 0xba0, UPT ;  /* 0x00000ba00d00788c */ /* 0x000fe4000bf26070 */
[----:B------:R-:W-:-:S06]  /*1530*/  ULEA UR15, UR4, UR11, 0xd ;  /* 0x0000000b040f7291 */ /* 0x000fcc000f8e683f */
[----:B------:R-:W-:Y:S01]  /*1540*/  LEA R31, R0, UR15, 0x1 ;  /* 0x0000000f001f7c11 */ /* 0x000fe2000f8e08ff */
[----:B--2---:R-:W-:Y:S06]  /*1550*/  HMMA.16816.F32.BF16 R4, R12, R16, R4 ;  /* 0x000000100c04723c */ /* 0x004fec0000041804 */
[----:B------:R-:W-:Y:S01]  /*1560*/  HMMA.16816.F32.BF16 R8, R12, R18, R8 ;  /* 0x000000120c08723c */ /* 0x000fe20000041808 */
[----:B------:R-:W-:-:S06]  /*1570*/  LEA R17, R24, UR14, 0x1 ;  /* 0x0000000e18117c11 */ /* 0x000fcc000f8e08ff */
        /* <DEDUP_REMOVED lines=15> */
[----:B------:R3:W-:Y:S01]  /*1670*/  LDGSTS.E.BYPASS.128 [R17], desc[UR16][R36.64+0x100], !P0 ;  /* 0x0000010024117fae */ /* 0x0007e2000c101c50 */
[----:B------:R-:W-:Y:S01]  /*1680*/  PLOP3.LUT P0, PT, PT, PT, UP1, 0x80, 0x0 ;  /* 0x000000000000781c */ /* 0x000fe20003f0f018 */
[----:B------:R-:W-:Y:S02]  /*1690*/  UISETP.GE.AND UP1, UPT, UR4, 0x3, UPT ;  /* 0x000000030400788c */ /* 0x000fe4000bf26270 */
[----:B------:R-:W0:Y:S02]  /*16a0*/  LDGDEPBAR ;  /* 0x00000000000079af */ /* 0x000e240000000000 */
[----:B------:R-:W-:-:S02]  /*16b0*/  USEL UR4, UR4, URZ, !UP1 ;  /* 0x0000003f04047287 */ /* 0x000fc4000c800000 */
[----:B------:R-:W-:Y:S01]  /*16c0*/  UISETP.GE.U32.AND UP1, UPT, UR13, 0xbe0, UPT ;  /* 0x00000be00d00788c */ /* 0x000fe2000bf26070 */
[----:B------:R-:W-:-:S04]  /*16d0*/  DEPBAR.LE SB0, 0x4 ;  /* 0x000081000000791a */ /* 0x000fc80000000000 */
[----:B------:R-:W-:Y:S06]  /*16e0*/  BAR.SYNC.DEFER_BLOCKING 0x0 ;  /* 0x0000000000007b1d */ /* 0x000fec0000010000 */
[----:B--2---:R-:W-:Y:S04]  /*16f0*/  LDSM.16.M88.4 R12, [R14] ;  /* 0x000000000e0c783b */ /* 0x004fe80000000200 */
[----:B---3--:R2:W3:Y:S02]  /*1700*/  LDSM.16.M88.4 R16, [R31] ;  /* 0x000000001f10783b */ /* 0x0084e40000000200 */
[----:B--2---:R-:W-:Y:S01]  /*1710*/  LEA R31, R2, UR14, 0x1 ;  /* 0x0000000e021f7c11 */ /* 0x004fe2000f8e08ff */
[----:B------:R-:W-:Y:S01]  /*1720*/  ULEA UR14, UR12, UR11, 0xd ;  /* 0x0000000b0c0e7291 */ /* 0x000fe2000f8e683f */
[----:B---3--:R-:W-:Y:S06]  /*1730*/  HMMA.16816.F32.BF16 R4, R12, R16, R4 ;  /* 0x000000100c04723c */ /* 0x008fec0000041804 */
[----:B------:R-:W-:Y:S01]  /*1740*/  HMMA.16816.F32.BF16 R8, R12, R18, R8 ;  /* 0x000000120c08723c */ /* 0x000fe20000041808 */
[----:B------:R-:W-:Y:S06]  /*1750*/  LDSM.16.M88.4 R16, [R31] ;  /* 0x000000001f10783b */ /* 0x000fec0000000200 */
[----:B------:R-:W-:Y:S01]  /*1760*/  LEA R12, R3, UR15, 0x1 ;  /* 0x0000000f030c7c11 */ /* 0x000fe2000f8e08ff */
[----:B------:R-:W-:-:S05]  /*1770*/  ULEA UR15, UR4, UR10, 0xa ;  /* 0x0000000a040f7291 */ /* 0x000fca000f8e503f */
[----:B------:R-:W2:Y:S05]  /*1780*/  LDSM.16.M88.4 R12, [R12] ;  /* 0x000000000c0c783b */ /* 0x000eaa0000000200 */
[----:B--2---:R-:W-:Y:S06]  /*1790*/  HMMA.16816.F32.BF16 R4, R16, R12, R4 ;  /* 0x0000000c1004723c */ /* 0x004fec0000041804 */
[----:B------:R-:W-:Y:S01]  /*17a0*/  HMMA.16816.F32.BF16 R16, R16, R14, R8 ;  /* 0x0000000e1010723c */ /* 0x000fe20000041808 */
[----:B------:R-:W-:-:S06]  /*17b0*/  LEA R13, R24, UR14, 0x1 ;  /* 0x0000000e180d7c11 */ /* 0x000fcc000f8e08ff */
[----:B------:R-:W-:Y:S01]  /*17c0*/  IMAD.U32 R9, RZ, RZ, UR12 ;  /* 0x0000000cff097e24 */ /* 0x000fe2000f8e00ff */
[----:B------:R-:W-:Y:S01]  /*17d0*/  LEA R11, R25, UR14, 0x1 ;  /* 0x0000000e190b7c11 */ /* 0x000fe2000f8e08ff */
[----:B------:R-:W-:Y:S01]  /*17e0*/  ULEA UR14, UR4, UR11, 0xd ;  /* 0x0000000b040e7291 */ /* 0x000fe2000f8e683f */
[----:B------:R-:W-:Y:S01]  /*17f0*/  LEA R8, R22, UR15, 0x1 ;  /* 0x0000000f16087c11 */ /* 0x000fe2000f8e08ff */
[----:B------:R-:W-:Y:S01]  /*1800*/  IMAD R9, R9, 0x400, R26 ;  /* 0x0000040009097824 */ /* 0x000fe200078e021a */
[----:B------:R-:W-:Y:S03]  /*1810*/  BAR.SYNC.DEFER_BLOCKING 0x0 ;  /* 0x0000000000007b1d */ /* 0x000fe60000010000 */
[----:B------:R-:W-:-:S03]  /*1820*/  LEA R12, R0, UR14, 0x1 ;  /* 0x0000000e000c7c11 */ /* 0x000fc6000f8e08ff */
[----:B------:R-:W-:Y:S01]  /*1830*/  @!PT LDS RZ, [RZ] ;  /* 0x00000000fffff984 */ /* 0x000fe20000000800 */
[----:B------:R-:W-:Y:S01]  /*1840*/  @!PT LDS RZ, [RZ] ;  /* 0x00000000fffff984 */ /* 0x000fe20000000800 */
[----:B------:R-:W-:Y:S01]  /*1850*/  @!PT LDS RZ, [RZ] ;  /* 0x00000000fffff984 */ /* 0x000fe20000000800 */
[----:B------:R2:W-:Y:S04]  /*1860*/  LDGSTS.E [R9], desc[UR16][R32.64+0x140], !P0 ;  /* 0x0000014020097fae */ /* 0x0005e8000c121850 */
[----:B------:R-:W0:Y:S04]  /*1870*/  LDGDEPBAR ;  /* 0x00000000000079af */ /* 0x000e280000000000 */
[----:B------:R3:W-:Y:S04]  /*1880*/  LDGSTS.E.BYPASS.128 [R11], desc[UR16][R34.64+0x140], !P0 ;  /* 0x00000140220b7fae */ /* 0x0007e8000c101c50 */
[----:B------:R4:W-:Y:S01]  /*1890*/  LDGSTS.E.BYPASS.128 [R13], desc[UR16][R36.64+0x140], !P0 ;  /* 0x00000140240d7fae */ /* 0x0009e2000c101c50 */
[----:B------:R-:W-:-:S02]  /*18a0*/  IADD3 R31, P0, R36, 0x180, RZ ;  /* 0x00000180241f7810 */ /* 0x000fc40007f1e0ff */
[----:B--2---:R-:W-:Y:S01]  /*18b0*/  IADD3 R32, P2, R32, 0x180, RZ ;  /* 0x0000018020207810 */ /* 0x004fe20007f5e0ff */
[----:B------:R-:W0:Y:S01]  /*18c0*/  LDGDEPBAR ;  /* 0x00000000000079af */ /* 0x000e220000000000 */
[----:B---3--:R-:W-:-:S03]  /*18d0*/  IADD3 R34, P1, R34, 0x180, RZ ;  /* 0x0000018022227810 */ /* 0x008fc60007f3e0ff */
[----:B------:R-:W-:Y:S02]  /*18e0*/  IMAD.X R33, RZ, RZ, R33, P2 ;  /* 0x000000ffff217224 */ /* 0x000fe400010e0621 */
[----:B----4-:R-:W-:Y:S01]  /*18f0*/  IMAD.X R37, RZ, RZ, R37, P0 ;  /* 0x000000ffff257224 */ /* 0x010fe200000e0625 */
[----:B------:R-:W-:Y:S01]  /*1900*/  PLOP3.LUT P0, PT, PT, PT, UP1, 0x80, 0x0 ;  /* 0x000000000000781c */ /* 0x000fe20003f0f018 */
[----:B------:R-:W-:Y:S01]  /*1910*/  IMAD.X R35, RZ, RZ, R35, P1 ;  /* 0x000000ffff237224 */ /* 0x000fe200008e0623 */
[----:B------:R-:W-:-:S04]  /*1920*/  DEPBAR.LE SB0, 0x4 ;  /* 0x000081000000791a */ /* 0x000fc80000000000 */
[----:B------:R-:W-:Y:S06]  /*1930*/  BAR.SYNC.DEFER_BLOCKING 0x0 ;  /* 0x0000000000007b1d */ /* 0x000fec0000010000 */
[----:B------:R-:W2:Y:S04]  /*1940*/  LDSM.16.M88.4 R8, [R8] ;  /* 0x000000000808783b */ /* 0x000ea80000000200 */
[----:B------:R-:W3:Y:S01]  /*1950*/  LDSM.16.M88.4 R12, [R12] ;  /* 0x000000000c0c783b */ /* 0x000ee20000000200 */
[----:B------:R-:W-:Y:S05]  /*1960*/  @!P0 BRA `(.L_x_0) ;  /* 0xfffffff000308947 */ /* 0x000fea000383ffff */
[----:B------:R-:W-:Y:S01]  /*1970*/  IABS R0, UR18 ;  /* 0x0000001200007c13 */ /* 0x000fe20008000000 */
[----:B------:R-:W-:Y:S01]  /*1980*/  UISETP.GE.AND UP2, UPT, UR18, URZ, UPT ;  /* 0x0000003f1200728c */ /* 0x000fe2000bf46270 */
[----:B------:R-:W-:-:S04]  /*1990*/  DEPBAR.LE SB0, 0x0 ;  /* 0x000080000000791a */ /* 0x000fc80000000000 */
[----:B------:R-:W-:Y:S01]  /*19a0*/  R2UR UR4, R0 ;  /* 0x00000000000472ca */ /* 0x000fe200000e0000 */
[----:B--2---:R-:W-:Y:S01]  /*19b0*/  IMAD.U32 R9, RZ, RZ, UR9 ;  /* 0x00000009ff097e24 */ /* 0x004fe2000f8e00ff */
[----:B------:R-:W-:Y:S01]  /*19c0*/  LOP3.LUT R29, R20, 0x6, R29, 0xf8, !PT ;  /* 0x00000006141d7812 */ /* 0x000fe200078ef81d */
[----:B------:R-:W-:Y:S01]  /*19d0*/  IMAD.SHL.U32 R0, R21, 0x2, RZ ;  /* 0x0000000215007824 */ /* 0x000fe200078e00ff */
[----:B------:R-:W-:Y:S02]  /*19e0*/  SHF.R.U32.HI R30, RZ, 0x2, R30 ;  /* 0x00000002ff1e7819 */ /* 0x000fe4000001161e */
[----:B------:R-:W-:Y:S02]  /*19f0*/  F2FP.BF16.F32.PACK_AB R4, R5, R4 ;  /* 0x000000040504723e */ /* 0x000fe400000010ff */
[----:B------:R-:W-:Y:S01]  /*1a00*/  F2FP.BF16.F32.PACK_AB R6, R7, R6 ;  /* 0x000000060706723e */ /* 0x000fe200000010ff */
[----:B------:R-:W-:Y:S01]  /*1a10*/  IMAD R29, R30, 0x88, R29 ;  /* 0x000000881e1d7824 */ /* 0x000fe200078e021d */
[----:B------:R-:W-:-:S02]  /*1a20*/  F2FP.BF16.F32.PACK_AB R16, R17, R16 ;  /* 0x000000101110723e */ /* 0x000fc400000010ff */
[----:B------:R-:W-:Y:S01]  /*1a30*/  F2FP.BF16.F32.PACK_AB R18, R19, R18 ;  /* 0x000000121312723e */ /* 0x000fe200000010ff */
[----:B------:R-:W-:Y:S01]  /*1a40*/  UIMAD.WIDE.U32 UR12, UR7, UR4, URZ ;  /* 0x00000004070c72a5 */ /* 0x000fe2000f8e003f */
[----:B------:R-:W-:Y:S01]  /*1a50*/  LEA R29, R29, UR10, 0x1 ;  /* 0x0000000a1d1d7c11 */ /* 0x000fe2000f8e08ff */
[----:B------:R-:W-:Y:S01]  /*1a60*/  BAR.SYNC.DEFER_BLOCKING 0x0 ;  /* 0x0000000000007b1d */ /* 0x000fe20000010000 */
[----:B------:R-:W-:Y:S01]  /*1a70*/  LOP3.LUT R9, R9, 0x78, R28, 0xf8, !PT ;  /* 0x0000007809097812 */ /* 0x000fe200078ef81c */
[----:B------:R-:W-:Y:S01]  /*1a80*/  UIMAD UR5, UR13, UR5, UR4 ;  /* 0x000000050d0572a4 */ /* 0x000fe2000f8e0204 */
[----:B------:R-:W-:Y:S02]  /*1a90*/  LOP3.LUT R23, R0, R23, RZ, 0xfc, !PT ;  /* 0x0000001700177212 */ /* 0x000fe400078efcff */
[----:B------:R-:W-:Y:S01]  /*1aa0*/  LOP3.LUT R0, R28, 0x78, RZ, 0xc0, !PT ;  /* 0x000000781c007812 */ /* 0x000fe200078ec0ff */
[----:B------:R-:W-:-:S04]  /*1ab0*/  UISETP.GT.U32.AND UP1, UPT, UR19, UR5, UPT ;  /* 0x000000051300728c */ /* 0x000fc8000bf24070 */
[----:B------:R-:W-:-:S05]  /*1ac0*/  IMAD R0, R23, 0x88, R0 ;  /* 0x0000008817007824 */ /* 0x000fca00078e0200 */
[----:B------:R-:W-:Y:S02]  /*1ad0*/  LEA R0, R0, UR10, 0x1 ;  /* 0x0000000a00007c11 */ /* 0x000fe4000f8e08ff */
[----:B------:R-:W-:-:S04]  /*1ae0*/  @!UP1 UIADD3 UR5, UR5, -UR19, URZ ;  /* 0x8000001305059290 */ /* 0x000fc8000fffe03f */
[----:B------:R-:W-:Y:S01]  /*1af0*/  UISETP.GT.U32.AND UP1, UPT, UR19, UR5, UPT ;  /* 0x000000051300728c */ /* 0x000fe2000bf24070 */
[----:B------:R2:W-:Y:S04]  /*1b00*/  STS [R29], R4 ;  /* 0x000000041d007388 */ /* 0x0005e80000000800 */
[----:B------:R2:W-:Y:S06]  /*1b10*/  STS [R29+0x880], R6 ;  /* 0x000880061d007388 */ /* 0x0005ec0000000800 */
[----:B------:R-:W-:Y:S01]  /*1b20*/  @!UP1 UIADD3 UR5, UR5, -UR19, URZ ;  /* 0x8000001305059290 */ /* 0x000fe2000fffe03f */
[----:B------:R2:W-:Y:S03]  /*1b30*/  STS [R29+0x80], R16 ;  /* 0x000080101d007388 */ /* 0x0005e60000000800 */
[----:B------:R-:W-:Y:S01]  /*1b40*/  @!UP2 UIADD3 UR5, -UR5, URZ, URZ ;  /* 0x0000003f0505a290 */ /* 0x000fe2000fffe13f */
[----:B------:R2:W-:Y:S03]  /*1b50*/  STS [R29+0x900], R18 ;  /* 0x000900121d007388 */ /* 0x0005e60000000800 */
[----:B------:R-:W-:-:S04]  /*1b60*/  USEL UR5, UR8, UR5, !UP0 ;  /* 0x0000000508057287 */ /* 0x000fc8000c000000 */
[----:B------:R-:W-:-:S04]  /*1b70*/  ULEA UR5, UR6, UR5, 0x3 ;  /* 0x0000000506057291 */ /* 0x000fc8000f8e183f */
[----:B------:R-:W-:-:S06]  /*1b80*/  USHF.L.U32 UR5, UR5, 0x4, URZ ;  /* 0x0000000405057899 */ /* 0x000fcc000800063f */
[----:B------:R-:W-:Y:S01]  /*1b90*/  LOP3.LUT R27, R27, UR5, RZ, 0xfc, !PT ;  /* 0x000000051b1b7c12 */ /* 0x000fe2000f8efcff */
[----:B------:R-:W-:Y:S03]  /*1ba0*/  BAR.SYNC.DEFER_BLOCKING 0x0 ;  /* 0x0000000000007b1d */ /* 0x000fe60000010000 */
[----:B------:R-:W-:-:S04]  /*1bb0*/  ISETP.GE.AND P0, PT, R27, 0x1, PT ;  /* 0x000000011b00780c */ /* 0x000fc80003f06270 */
[----:B------:R-:W-:-:S13]  /*1bc0*/  ISETP.LT.AND P0, PT, R9, 0xc00, !P0 ;  /* 0x00000c000900780c */ /* 0x000fda0004701270 */
[----:B--2---:R-:W-:Y:S05]  /*1bd0*/  @!P0 EXIT ;  /* 0x000000000000894d */ /* 0x004fea0003800000 */
[----:B------:R-:W1:Y:S01]  /*1be0*/  LDS.128 R4, [R0] ;  /* 0x0000000000047984 */ /* 0x000e620000000c00 */
[----:B------:R-:W2:Y:S02]  /*1bf0*/  LDC.64 R2, c[0x0][0x220] ;  /* 0x00008800ff027b82 */ /* 0x000ea40000000a00 */
[----:B--2---:R-:W-:-:S05]  /*1c00*/  IMAD.WIDE R2, R9, 0x2, R2 ;  /* 0x0000000209027825 */ /* 0x004fca00078e0202 */
[----:B-1----:R-:W-:Y:S01]  /*1c10*/  STG.E.128 desc[UR16][R2.64], R4 ;  /* 0x0000000402007986 */ /* 0x002fe2000c101d10 */
[----:B------:R-:W-:Y:S05]  /*1c20*/  EXIT ;  /* 0x000000000000794d */ /* 0x000fea0003800000 */
.L_x_1:
[----:B------:R-:W-:-:S00]  /*1c30*/  BRA `(.L_x_1) ;  /* 0xfffffffc00fc7947 */ /* 0x000fc0000383ffff */
[----:B------:R-:W-:-:S00]  /*1c40*/  NOP ;  /* 0x0000000000007918 */ /* 0x000fc00000000000 */
        /* <DEDUP_REMOVED lines=11> */
.L_x_2:


//--------------------- .nv.shared.triton_mm      --------------------------
	.section	.nv.shared.triton_mm,"aw",@nobits
	.sectionflags	@""
	.align	16
	.zero		1024


//--------------------- .nv.constant0.triton_mm   --------------------------
	.section	.nv.constant0.triton_mm,"a",@progbits
	.sectionflags	@""
	.align	4
.nv.constant0.triton_mm:
	.zero		552
